//
// Generated by NVIDIA NVVM Compiler
//
// Compiler Build ID: CL-36424714
// Cuda compilation tools, release 13.0, V13.0.88
// Based on NVVM 20.0.0
//

.version 9.0
.target sm_100
.address_size 64

	// .globl	_Z6conv1dPfS_
.const .align 4 .b8 kernel[20];
.const .align 4 .u32 stride;
.const .align 4 .u32 padding;

.visible .entry _Z6conv1dPfS_(
	.param .u64 .ptr .align 1 _Z6conv1dPfS__param_0,
	.param .u64 .ptr .align 1 _Z6conv1dPfS__param_1
)
{
	.reg .pred 	%p<6>;
	.reg .b32 	%r<9>;
	.reg .b32 	%f<21>;
	.reg .b64 	%rd<13>;

	ld.param.u64 	%rd5, [_Z6conv1dPfS__param_0];
	ld.param.u64 	%rd6, [_Z6conv1dPfS__param_1];
	cvta.to.global.u64 	%rd7, %rd6;
	cvta.to.global.u64 	%rd1, %rd5;
	mov.u32 	%r3, %ctaid.x;
	mov.u32 	%r4, %ntid.x;
	mov.u32 	%r5, %tid.x;
	mad.lo.s32 	%r6, %r3, %r4, %r5;
	shl.b32 	%r1, %r6, 1;
	add.s32 	%r7, %r1, -2;
	mul.wide.s32 	%rd8, %r6, 4;
	add.s64 	%rd2, %rd7, %rd8;
	setp.gt.u32 	%p1, %r7, 7;
	mul.wide.u32 	%rd9, %r7, 4;
	add.s64 	%rd3, %rd1, %rd9;
	@%p1 bra 	$L__BB0_2;
	ld.global.f32 	%f1, [%rd3];
	ld.const.f32 	%f2, [kernel];
	ld.global.f32 	%f3, [%rd2];
	fma.rn.f32 	%f4, %f1, %f2, %f3;
	st.global.f32 	[%rd2], %f4;
$L__BB0_2:
	add.s32 	%r8, %r1, -1;
	setp.gt.u32 	%p2, %r8, 7;
	@%p2 bra 	$L__BB0_4;
	ld.global.f32 	%f5, [%rd3+4];
	ld.const.f32 	%f6, [kernel+4];
	ld.global.f32 	%f7, [%rd2];
	fma.rn.f32 	%f8, %f5, %f6, %f7;
	st.global.f32 	[%rd2], %f8;
$L__BB0_4:
	setp.gt.u32 	%p3, %r1, 7;
	mul.wide.u32 	%rd10, %r1, 4;
	add.s64 	%rd4, %rd1, %rd10;
	@%p3 bra 	$L__BB0_6;
	ld.global.f32 	%f9, [%rd4];
	ld.const.f32 	%f10, [kernel+8];
	ld.global.f32 	%f11, [%rd2];
	fma.rn.f32 	%f12, %f9, %f10, %f11;
	st.global.f32 	[%rd2], %f12;
$L__BB0_6:
	setp.gt.u32 	%p4, %r1, 6;
	@%p4 bra 	$L__BB0_8;
	ld.global.f32 	%f13, [%rd4+4];
	ld.const.f32 	%f14, [kernel+12];
	ld.global.f32 	%f15, [%rd2];
	fma.rn.f32 	%f16, %f13, %f14, %f15;
	st.global.f32 	[%rd2], %f16;
$L__BB0_8:
	add.s32 	%r2, %r1, 2;
	setp.gt.u32 	%p5, %r2, 7;
	@%p5 bra 	$L__BB0_10;
	mul.wide.u32 	%rd11, %r2, 4;
	add.s64 	%rd12, %rd1, %rd11;
	ld.global.f32 	%f17, [%rd12];
	ld.const.f32 	%f18, [kernel+16];
	ld.global.f32 	%f19, [%rd2];
	fma.rn.f32 	%f20, %f17, %f18, %f19;
	st.global.f32 	[%rd2], %f20;
$L__BB0_10:
	ret;

}


// ===== COMPILED SASS (sm_100) =====

	.target	sm_100

	.elftype	@"ET_EXEC"


//--------------------- .note.nv.tkinfo           --------------------------
	.section	.note.nv.tkinfo,"",@"SHT_NOTE"
	.sectionflags	@"SHF_NOTE_NV_TKINFO"
	.tkinfo
        /*0018*/ 	.word	0x00000002
        /*0030*/ 	.string	""
        /*0030*/ 	.string	"ptxas"
        /*0030*/ 	.string	"Cuda compilation tools, release 13.0, V13.0.88"
        /*0030*/ 	.string	"Build cuda_13.0.r13.0/compiler.36424714_0"
        /*0030*/ 	.string	"-arch sm_100 -m 64 "



//--------------------- .note.nv.cuinfo           --------------------------
	.section	.note.nv.cuinfo,"",@"SHT_NOTE"
	.sectionflags	@"SHF_NOTE_NV_CUINFO"
        /*0018*/ 	.short	0x0002
        /*001a*/ 	.short	0x0064
        /*001c*/ 	.short	0x0082
	.zero		2


//--------------------- .nv.info                  --------------------------
	.section	.nv.info,"",@"SHT_CUDA_INFO"
	.align	4


	//----- nvinfo : EIATTR_REGCOUNT
	.align		4
        /*0000*/ 	.byte	0x04, 0x2f
        /*0002*/ 	.short	(.L_4 - .L_3)
	.align		4
.L_3:
        /*0004*/ 	.word	index@(_Z6conv1dPfS_)
        /*0008*/ 	.word	0x00000014


	//----- nvinfo : EIATTR_FRAME_SIZE
	.align		4
.L_4:
        /*000c*/ 	.byte	0x04, 0x11
        /*000e*/ 	.short	(.L_6 - .L_5)
	.align		4
.L_5:
        /*0010*/ 	.word	index@(_Z6conv1dPfS_)
        /*0014*/ 	.word	0x00000000


	//----- nvinfo : EIATTR_MIN_STACK_SIZE
	.align		4
.L_6:
        /*0018*/ 	.byte	0x04, 0x12
        /*001a*/ 	.short	(.L_8 - .L_7)
	.align		4
.L_7:
        /*001c*/ 	.word	index@(_Z6conv1dPfS_)
        /*0020*/ 	.word	0x00000000
.L_8:


//--------------------- .nv.compat                --------------------------
	.section	.nv.compat,"",@"SHT_CUDA_COMPAT_INFO"
	.align	4
        /*0000*/ 	.byte	0x02, 0x09, 0x00, 0x00, 0x02, 0x02, 0x01, 0x00, 0x02, 0x05, 0x05, 0x00, 0x03, 0x07, 0x01, 0x01
        /*0010*/ 	.byte	0x02, 0x03, 0x00, 0x00, 0x02, 0x06, 0x01, 0x00, 0x04, 0x0b, 0x08, 0x00, 0x09, 0x00, 0x00, 0x00
        /*0020*/ 	.byte	0x00, 0x00, 0x00, 0x00


//--------------------- .nv.info._Z6conv1dPfS_    --------------------------
	.section	.nv.info._Z6conv1dPfS_,"",@"SHT_CUDA_INFO"
	.sectionflags	@""
	.align	4


	//----- nvinfo : EIATTR_CUDA_API_VERSION
	.align		4
        /*0000*/ 	.byte	0x04, 0x37
        /*0002*/ 	.short	(.L_10 - .L_9)
.L_9:
        /*0004*/ 	.word	0x00000082


	//----- nvinfo : EIATTR_KPARAM_INFO
	.align		4
.L_10:
        /*0008*/ 	.byte	0x04, 0x17
        /*000a*/ 	.short	(.L_12 - .L_11)
.L_11:
        /*000c*/ 	.word	0x00000000
        /*0010*/ 	.short	0x0001
        /*0012*/ 	.short	0x0008
        /*0014*/ 	.byte	0x00, 0xf5, 0x21, 0x00


	//----- nvinfo : EIATTR_KPARAM_INFO
	.align		4
.L_12:
        /*0018*/ 	.byte	0x04, 0x17
        /*001a*/ 	.short	(.L_14 - .L_13)
.L_13:
        /*001c*/ 	.word	0x00000000
        /*0020*/ 	.short	0x0000
        /*0022*/ 	.short	0x0000
        /*0024*/ 	.byte	0x00, 0xf5, 0x21, 0x00


	//----- nvinfo : EIATTR_SPARSE_MMA_MASK
	.align		4
.L_14:
        /*0028*/ 	.byte	0x03, 0x50
        /*002a*/ 	.short	0x0000


	//----- nvinfo : EIATTR_MAXREG_COUNT
	.align		4
        /*002c*/ 	.byte	0x03, 0x1b
        /*002e*/ 	.short	0x00ff


	//----- nvinfo : EIATTR_MERCURY_ISA_VERSION
	.align		4
        /*0030*/ 	.byte	0x03, 0x5f
        /*0032*/ 	.short	0x0101


	//----- nvinfo : EIATTR_VRC_CTA_INIT_COUNT
	.align		4
        /*0034*/ 	.byte	0x02, 0x4a
	.zero		1
	.zero		1


	//----- nvinfo : EIATTR_EXIT_INSTR_OFFSETS
	.align		4
        /*0038*/ 	.byte	0x04, 0x1c
        /*003a*/ 	.short	(.L_16 - .L_15)


	//   ....[0]....
.L_15:
        /*003c*/ 	.word	0x000002e0


	//   ....[1]....
        /*0040*/ 	.word	0x00000350


	//----- nvinfo : EIATTR_CRS_STACK_SIZE
	.align		4
.L_16:
        /*0044*/ 	.byte	0x04, 0x1e
        /*0046*/ 	.short	(.L_18 - .L_17)
.L_17:
        /*0048*/ 	.word	0x00000000


	//----- nvinfo : EIATTR_CBANK_PARAM_SIZE
	.align		4
.L_18:
        /*004c*/ 	.byte	0x03, 0x19
        /*004e*/ 	.short	0x0010


	//----- nvinfo : EIATTR_PARAM_CBANK
	.align		4
        /*0050*/ 	.byte	0x04, 0x0a
        /*0052*/ 	.short	(.L_20 - .L_19)
	.align		4
.L_19:
        /*0054*/ 	.word	index@(.nv.constant0._Z6conv1dPfS_)
        /*0058*/ 	.short	0x0380
        /*005a*/ 	.short	0x0010


	//----- nvinfo : EIATTR_SW_WAR
	.align		4
.L_20:
        /*005c*/ 	.byte	0x04, 0x36
        /*005e*/ 	.short	(.L_22 - .L_21)
.L_21:
        /*0060*/ 	.word	0x00000008
.L_22:


//--------------------- .nv.callgraph             --------------------------
	.section	.nv.callgraph,"",@"SHT_CUDA_CALLGRAPH"
	.align	4
	.sectionentsize	8
	.align		4
        /*0000*/ 	.word	0x00000000
	.align		4
        /*0004*/ 	.word	0xffffffff
	.align		4
        /*0008*/ 	.word	0x00000000
	.align		4
        /*000c*/ 	.word	0xfffffffe
	.align		4
        /*0010*/ 	.word	0x00000000
	.align		4
        /*0014*/ 	.word	0xfffffffd
	.align		4
        /*0018*/ 	.word	0x00000000
	.align		4
        /*001c*/ 	.word	0xfffffffc


//--------------------- .nv.constant3             --------------------------
	.section	.nv.constant3,"a",@progbits
	.align	4
.nv.constant3:
	.type		kernel,@object
	.size		kernel,(stride - kernel)
kernel:
	.zero		20
	.type		stride,@object
	.size		stride,(padding - stride)
stride:
	.zero		4
	.type		padding,@object
	.size		padding,(.L_2 - padding)
padding:
	.zero		4
.L_2:


//--------------------- .text._Z6conv1dPfS_       --------------------------
	.section	.text._Z6conv1dPfS_,"ax",@progbits
	.align	128
        .global         _Z6conv1dPfS_
        .type           _Z6conv1dPfS_,@function
        .size           _Z6conv1dPfS_,(.L_x_5 - _Z6conv1dPfS_)
        .other          _Z6conv1dPfS_,@"STO_CUDA_ENTRY STV_DEFAULT"
_Z6conv1dPfS_:
.text._Z6conv1dPfS_:
[----:B------:R-:W-:Y:S01]  /*0000*/  LDC R1, c[0x0][0x37c] ;  /* 0x0000df00ff017b82 */ /* 0x000fe20000000800 */
[----:B------:R-:W0:Y:S07]  /*0010*/  S2R R0, SR_TID.X ;  /* 0x0000000000007919 */ /* 0x000e2e0000002100 */
[----:B------:R-:W0:Y:S08]  /*0020*/  S2UR UR4, SR_CTAID.X ;  /* 0x00000000000479c3 */ /* 0x000e300000002500 */
[----:B------:R-:W0:Y:S08]  /*0030*/  LDC R7, c[0x0][0x360] ;  /* 0x0000d800ff077b82 */ /* 0x000e300000000800 */
[----:B------:R-:W1:Y:S08]  /*0040*/  LDC.64 R4, c[0x0][0x388] ;  /* 0x0000e200ff047b82 */ /* 0x000e700000000a00 */
[----:B------:R-:W2:Y:S01]  /*0050*/  LDC.64 R2, c[0x0][0x380] ;  /* 0x0000e000ff027b82 */ /* 0x000ea20000000a00 */
[----:B0-----:R-:W-:Y:S01]  /*0060*/  IMAD R7, R7, UR4, R0 ;  /* 0x0000000407077c24 */ /* 0x001fe2000f8e0200 */
[----:B------:R-:W0:Y:S04]  /*0070*/  LDCU.64 UR4, c[0x0][0x358] ;  /* 0x00006b00ff0477ac */ /* 0x000e280008000a00 */
[C---:B------:R-:W-:Y:S01]  /*0080*/  SHF.L.U32 R9, R7.reuse, 0x1, RZ ;  /* 0x0000000107097819 */ /* 0x040fe200000006ff */
[----:B-1----:R-:W-:-:S03]  /*0090*/  IMAD.WIDE R4, R7, 0x4, R4 ;  /* 0x0000000407047825 */ /* 0x002fc600078e0204 */
[----:B------:R-:W-:-:S04]  /*00a0*/  IADD3 R11, PT, PT, R9, -0x2, RZ ;  /* 0xfffffffe090b7810 */ /* 0x000fc80007ffe0ff */
[C---:B------:R-:W-:Y:S01]  /*00b0*/  ISETP.GT.U32.AND P1, PT, R11.reuse, 0x7, PT ;  /* 0x000000070b00780c */ /* 0x040fe20003f24070 */
[----:B--2---:R-:W-:-:S12]  /*00c0*/  IMAD.WIDE.U32 R6, R11, 0x4, R2 ;  /* 0x000000040b067825 */ /* 0x004fd800078e0002 */
[----:B0-----:R-:W2:Y:S01]  /*00d0*/  @!P1 LDG.E R11, desc[UR4][R4.64] ;  /* 0x00000004040b9981 */ /* 0x001ea2000c1e1900 */
[----:B------:R-:W2:Y:S03]  /*00e0*/  @!P1 LDC R10, c[0x3][RZ] ;  /* 0x00c00000ff0a9b82 */ /* 0x000ea60000000800 */
[----:B------:R-:W2:Y:S01]  /*00f0*/  @!P1 LDG.E R0, desc[UR4][R6.64] ;  /* 0x0000000406009981 */ /* 0x000ea2000c1e1900 */
[----:B------:R-:W-:-:S04]  /*0100*/  IADD3 R8, PT, PT, R9, -0x1, RZ ;  /* 0xffffffff09087810 */ /* 0x000fc80007ffe0ff */
[----:B------:R-:W-:-:S13]  /*0110*/  ISETP.GT.U32.AND P0, PT, R8, 0x7, PT ;  /* 0x000000070800780c */ /* 0x000fda0003f04070 */
[----:B------:R-:W0:Y:S01]  /*0120*/  @!P0 LDC R13, c[0x3][0x4] ;  /* 0x00c00100ff0d8b82 */ /* 0x000e220000000800 */
[----:B--2---:R-:W-:-:S05]  /*0130*/  @!P1 FFMA R11, R0, R10, R11 ;  /* 0x0000000a000b9223 */ /* 0x004fca000000000b */
[----:B------:R1:W-:Y:S04]  /*0140*/  @!P1 STG.E desc[UR4][R4.64], R11 ;  /* 0x0000000b04009986 */ /* 0x0003e8000c101904 */
[----:B------:R-:W0:Y:S04]  /*0150*/  @!P0 LDG.E R0, desc[UR4][R6.64+0x4] ;  /* 0x0000040406008981 */ /* 0x000e28000c1e1900 */
[----:B------:R-:W0:Y:S01]  /*0160*/  @!P0 LDG.E R17, desc[UR4][R4.64] ;  /* 0x0000000404118981 */ /* 0x000e22000c1e1900 */
[C---:B------:R-:W-:Y:S01]  /*0170*/  ISETP.GT.U32.AND P1, PT, R9.reuse, 0x7, PT ;  /* 0x000000070900780c */ /* 0x040fe20003f24070 */
[----:B------:R-:W-:Y:S01]  /*0180*/  BSSY.RECONVERGENT B0, `(.L_x_0) ;  /* 0x000000d000007945 */ /* 0x000fe20003800200 */
[----:B------:R-:W-:-:S02]  /*0190*/  IADD3 R15, PT, PT, R9, 0x2, RZ ;  /* 0x00000002090f7810 */ /* 0x000fc40007ffe0ff */
[C---:B------:R-:W-:Y:S01]  /*01a0*/  ISETP.GT.U32.AND P2, PT, R9.reuse, 0x6, PT ;  /* 0x000000060900780c */ /* 0x040fe20003f44070 */
[----:B------:R-:W-:Y:S01]  /*01b0*/  IMAD.WIDE.U32 R8, R9, 0x4, R2 ;  /* 0x0000000409087825 */ /* 0x000fe200078e0002 */
[----:B------:R-:W-:-:S03]  /*01c0*/  ISETP.GT.U32.AND P3, PT, R15, 0x7, PT ;  /* 0x000000070f00780c */ /* 0x000fc60003f64070 */
[----:B0-----:R-:W-:-:S05]  /*01d0*/  @!P0 FFMA R13, R0, R13, R17 ;  /* 0x0000000d000d8223 */ /* 0x001fca0000000011 */
[----:B------:R1:W-:Y:S01]  /*01e0*/  @!P0 STG.E desc[UR4][R4.64], R13 ;  /* 0x0000000d04008986 */ /* 0x0003e2000c101904 */
[----:B------:R-:W-:Y:S05]  /*01f0*/  @P1 BRA `(.L_x_1) ;  /* 0x0000000000141947 */ /* 0x000fea0003800000 */
[----:B------:R-:W2:Y:S01]  /*0200*/  LDG.E R0, desc[UR4][R8.64] ;  /* 0x0000000408007981 */ /* 0x000ea2000c1e1900 */
[----:B------:R-:W2:Y:S03]  /*0210*/  LDCU UR6, c[0x3][0x8] ;  /* 0x00c00100ff0677ac */ /* 0x000ea60008000800 */
[----:B------:R-:W2:Y:S02]  /*0220*/  LDG.E R7, desc[UR4][R4.64] ;  /* 0x0000000404077981 */ /* 0x000ea4000c1e1900 */
[----:B--2---:R-:W-:-:S05]  /*0230*/  FFMA R7, R0, UR6, R7 ;  /* 0x0000000600077c23 */ /* 0x004fca0008000007 */
[----:B------:R0:W-:Y:S02]  /*0240*/  STG.E desc[UR4][R4.64], R7 ;  /* 0x0000000704007986 */ /* 0x0001e4000c101904 */
.L_x_1:
[----:B------:R-:W-:Y:S05]  /*0250*/  BSYNC.RECONVERGENT B0 ;  /* 0x0000000000007941 */ /* 0x000fea0003800200 */
.L_x_0:
[----:B------:R-:W-:Y:S04]  /*0260*/  BSSY.RECONVERGENT B0, `(.L_x_2) ;  /* 0x0000007000007945 */ /* 0x000fe80003800200 */
[----:B------:R-:W-:Y:S05]  /*0270*/  @P2 BRA `(.L_x_3) ;  /* 0x0000000000142947 */ /* 0x000fea0003800000 */
[----:B------:R-:W2:Y:S01]  /*0280*/  LDG.E R8, desc[UR4][R8.64+0x4] ;  /* 0x0000040408087981 */ /* 0x000ea2000c1e1900 */
[----:B------:R-:W2:Y:S03]  /*0290*/  LDCU UR6, c[0x3][0xc] ;  /* 0x00c00180ff0677ac */ /* 0x000ea60008000800 */
[----:B0-----:R-:W2:Y:S02]  /*02a0*/  LDG.E R7, desc[UR4][R4.64] ;  /* 0x0000000404077981 */ /* 0x001ea4000c1e1900 */
[----:B--2---:R-:W-:-:S05]  /*02b0*/  FFMA R7, R8, UR6, R7 ;  /* 0x0000000608077c23 */ /* 0x004fca0008000007 */
[----:B------:R2:W-:Y:S02]  /*02c0*/  STG.E desc[UR4][R4.64], R7 ;  /* 0x0000000704007986 */ /* 0x0005e4000c101904 */
.L_x_3:
[----:B------:R-:W-:Y:S05]  /*02d0*/  BSYNC.RECONVERGENT B0 ;  /* 0x0000000000007941 */ /* 0x000fea0003800200 */
.L_x_2:
[----:B------:R-:W-:Y:S05]  /*02e0*/  @P3 EXIT ;  /* 0x000000000000394d */ /* 0x000fea0003800000 */
[----:B------:R-:W-:Y:S01]  /*02f0*/  IMAD.WIDE.U32 R2, R15, 0x4, R2 ;  /* 0x000000040f027825 */ /* 0x000fe200078e0002 */
[----:B0-2---:R-:W2:Y:S01]  /*0300*/  LDG.E R7, desc[UR4][R4.64] ;  /* 0x0000000404077981 */ /* 0x005ea2000c1e1900 */
[----:B------:R-:W2:Y:S04]  /*0310*/  LDCU UR6, c[0x3][0x10] ;  /* 0x00c00200ff0677ac */ /* 0x000ea80008000800 */
[----:B------:R-:W2:Y:S02]  /*0320*/  LDG.E R2, desc[UR4][R2.64] ;  /* 0x0000000402027981 */ /* 0x000ea4000c1e1900 */
[----:B--2---:R-:W-:-:S05]  /*0330*/  FFMA R7, R2, UR6, R7 ;  /* 0x0000000602077c23 */ /* 0x004fca0008000007 */
[----:B------:R-:W-:Y:S01]  /*0340*/  STG.E desc[UR4][R4.64], R7 ;  /* 0x0000000704007986 */ /* 0x000fe2000c101904 */
[----:B------:R-:W-:Y:S05]  /*0350*/  EXIT ;  /* 0x000000000000794d */ /* 0x000fea0003800000 */
.L_x_4:
[----:B------:R-:W-:-:S00]  /*0360*/  BRA `(.L_x_4) ;  /* 0xfffffffc00fc7947 */ /* 0x000fc0000383ffff */
[----:B------:R-:W-:-:S00]  /*0370*/  NOP ;  /* 0x0000000000007918 */ /* 0x000fc00000000000 */
        /* <DEDUP_REMOVED lines=8> */
.L_x_5:


//--------------------- .nv.shared.reserved.0     --------------------------
	.section	.nv.shared.reserved.0,"aw",@nobits
	.weak		__nv_reservedSMEM_offset_0_alias
	.size		__nv_reservedSMEM_offset_0_alias, 0, 64
	.other		__nv_reservedSMEM_offset_0_alias,@"STO_CUDA_RESERVED_SHARED STV_DEFAULT"
__nv_reservedSMEM_offset_0_alias:
	.zero		0
	.zero		64


//--------------------- .nv.constant0._Z6conv1dPfS_ --------------------------
	.section	.nv.constant0._Z6conv1dPfS_,"a",@progbits
	.sectionflags	@""
	.align	4
.nv.constant0._Z6conv1dPfS_:
	.zero		912


//--------------------- SYMBOLS --------------------------

	.type		.nv.reservedSmem.offset0,@object
	.size		.nv.reservedSmem.offset0,0x4
